//
// Generated by NVIDIA NVVM Compiler
//
// Compiler Build ID: CL-36424714
// Cuda compilation tools, release 13.0, V13.0.88
// Based on NVVM 20.0.0
//

.version 9.0
.target sm_100
.address_size 64

	// .globl	_Z17parallelShellSortPiii

.visible .entry _Z17parallelShellSortPiii(
	.param .u64 .ptr .align 1 _Z17parallelShellSortPiii_param_0,
	.param .u32 _Z17parallelShellSortPiii_param_1,
	.param .u32 _Z17parallelShellSortPiii_param_2
)
{
	.reg .pred 	%p<6>;
	.reg .b32 	%r<19>;
	.reg .b64 	%rd<11>;

	ld.param.u64 	%rd4, [_Z17parallelShellSortPiii_param_0];
	ld.param.u32 	%r11, [_Z17parallelShellSortPiii_param_1];
	ld.param.u32 	%r12, [_Z17parallelShellSortPiii_param_2];
	cvta.to.global.u64 	%rd1, %rd4;
	mov.u32 	%r13, %ctaid.x;
	mov.u32 	%r1, %ntid.x;
	mov.u32 	%r14, %tid.x;
	mad.lo.s32 	%r16, %r13, %r1, %r14;
	setp.ge.s32 	%p1, %r16, %r11;
	@%p1 bra 	$L__BB0_7;
	mov.u32 	%r15, %nctaid.x;
	mul.lo.s32 	%r3, %r1, %r15;
	mul.wide.s32 	%rd2, %r12, 4;
$L__BB0_2:
	mul.wide.s32 	%rd5, %r16, 4;
	add.s64 	%rd6, %rd1, %rd5;
	ld.global.u32 	%r5, [%rd6];
	setp.lt.s32 	%p2, %r16, %r12;
	mov.u32 	%r18, %r16;
	@%p2 bra 	$L__BB0_6;
	mov.u32 	%r18, %r16;
$L__BB0_4:
	sub.s32 	%r7, %r18, %r12;
	mul.wide.s32 	%rd7, %r7, 4;
	add.s64 	%rd3, %rd1, %rd7;
	ld.global.u32 	%r8, [%rd3];
	setp.le.s32 	%p3, %r8, %r5;
	@%p3 bra 	$L__BB0_6;
	add.s64 	%rd8, %rd3, %rd2;
	st.global.u32 	[%rd8], %r8;
	setp.ge.s32 	%p4, %r7, %r12;
	mov.u32 	%r18, %r7;
	@%p4 bra 	$L__BB0_4;
$L__BB0_6:
	mul.wide.s32 	%rd9, %r18, 4;
	add.s64 	%rd10, %rd1, %rd9;
	st.global.u32 	[%rd10], %r5;
	add.s32 	%r16, %r16, %r3;
	setp.lt.s32 	%p5, %r16, %r11;
	@%p5 bra 	$L__BB0_2;
$L__BB0_7:
	ret;

}


// ===== COMPILED SASS (sm_100) =====

	.target	sm_100

	.elftype	@"ET_EXEC"


//--------------------- .note.nv.tkinfo           --------------------------
	.section	.note.nv.tkinfo,"",@"SHT_NOTE"
	.sectionflags	@"SHF_NOTE_NV_TKINFO"
	.tkinfo
        /*0018*/ 	.word	0x00000002
        /*0030*/ 	.string	""
        /*0030*/ 	.string	"ptxas"
        /*0030*/ 	.string	"Cuda compilation tools, release 13.0, V13.0.88"
        /*0030*/ 	.string	"Build cuda_13.0.r13.0/compiler.36424714_0"
        /*0030*/ 	.string	"-arch sm_100 -m 64 "



//--------------------- .note.nv.cuinfo           --------------------------
	.section	.note.nv.cuinfo,"",@"SHT_NOTE"
	.sectionflags	@"SHF_NOTE_NV_CUINFO"
        /*0018*/ 	.short	0x0002
        /*001a*/ 	.short	0x0064
        /*001c*/ 	.short	0x0082
	.zero		2


//--------------------- .nv.info                  --------------------------
	.section	.nv.info,"",@"SHT_CUDA_INFO"
	.align	4


	//----- nvinfo : EIATTR_REGCOUNT
	.align		4
        /*0000*/ 	.byte	0x04, 0x2f
        /*0002*/ 	.short	(.L_1 - .L_0)
	.align		4
.L_0:
        /*0004*/ 	.word	index@(_Z17parallelShellSortPiii)
        /*0008*/ 	.word	0x00000010


	//----- nvinfo : EIATTR_FRAME_SIZE
	.align		4
.L_1:
        /*000c*/ 	.byte	0x04, 0x11
        /*000e*/ 	.short	(.L_3 - .L_2)
	.align		4
.L_2:
        /*0010*/ 	.word	index@(_Z17parallelShellSortPiii)
        /*0014*/ 	.word	0x00000000


	//----- nvinfo : EIATTR_MIN_STACK_SIZE
	.align		4
.L_3:
        /*0018*/ 	.byte	0x04, 0x12
        /*001a*/ 	.short	(.L_5 - .L_4)
	.align		4
.L_4:
        /*001c*/ 	.word	index@(_Z17parallelShellSortPiii)
        /*0020*/ 	.word	0x00000000
.L_5:


//--------------------- .nv.compat                --------------------------
	.section	.nv.compat,"",@"SHT_CUDA_COMPAT_INFO"
	.align	4
        /*0000*/ 	.byte	0x02, 0x09, 0x00, 0x00, 0x02, 0x02, 0x01, 0x00, 0x02, 0x05, 0x05, 0x00, 0x03, 0x07, 0x01, 0x01
        /*0010*/ 	.byte	0x02, 0x03, 0x00, 0x00, 0x02, 0x06, 0x01, 0x00, 0x04, 0x0b, 0x08, 0x00, 0x09, 0x00, 0x00, 0x00
        /*0020*/ 	.byte	0x00, 0x00, 0x00, 0x00


//--------------------- .nv.info._Z17parallelShellSortPiii --------------------------
	.section	.nv.info._Z17parallelShellSortPiii,"",@"SHT_CUDA_INFO"
	.sectionflags	@""
	.align	4


	//----- nvinfo : EIATTR_CUDA_API_VERSION
	.align		4
        /*0000*/ 	.byte	0x04, 0x37
        /*0002*/ 	.short	(.L_7 - .L_6)
.L_6:
        /*0004*/ 	.word	0x00000082


	//----- nvinfo : EIATTR_KPARAM_INFO
	.align		4
.L_7:
        /*0008*/ 	.byte	0x04, 0x17
        /*000a*/ 	.short	(.L_9 - .L_8)
.L_8:
        /*000c*/ 	.word	0x00000000
        /*0010*/ 	.short	0x0002
        /*0012*/ 	.short	0x000c
        /*0014*/ 	.byte	0x00, 0xf0, 0x11, 0x00


	//----- nvinfo : EIATTR_KPARAM_INFO
	.align		4
.L_9:
        /*0018*/ 	.byte	0x04, 0x17
        /*001a*/ 	.short	(.L_11 - .L_10)
.L_10:
        /*001c*/ 	.word	0x00000000
        /*0020*/ 	.short	0x0001
        /*0022*/ 	.short	0x0008
        /*0024*/ 	.byte	0x00, 0xf0, 0x11, 0x00


	//----- nvinfo : EIATTR_KPARAM_INFO
	.align		4
.L_11:
        /*0028*/ 	.byte	0x04, 0x17
        /*002a*/ 	.short	(.L_13 - .L_12)
.L_12:
        /*002c*/ 	.word	0x00000000
        /*0030*/ 	.short	0x0000
        /*0032*/ 	.short	0x0000
        /*0034*/ 	.byte	0x00, 0xf5, 0x21, 0x00


	//----- nvinfo : EIATTR_SPARSE_MMA_MASK
	.align		4
.L_13:
        /*0038*/ 	.byte	0x03, 0x50
        /*003a*/ 	.short	0x0000


	//----- nvinfo : EIATTR_MAXREG_COUNT
	.align		4
        /*003c*/ 	.byte	0x03, 0x1b
        /*003e*/ 	.short	0x00ff


	//----- nvinfo : EIATTR_MERCURY_ISA_VERSION
	.align		4
        /*0040*/ 	.byte	0x03, 0x5f
        /*0042*/ 	.short	0x0101


	//----- nvinfo : EIATTR_VRC_CTA_INIT_COUNT
	.align		4
        /*0044*/ 	.byte	0x02, 0x4a
	.zero		1
	.zero		1


	//----- nvinfo : EIATTR_EXIT_INSTR_OFFSETS
	.align		4
        /*0048*/ 	.byte	0x04, 0x1c
        /*004a*/ 	.short	(.L_15 - .L_14)


	//   ....[0]....
.L_14:
        /*004c*/ 	.word	0x00000070


	//   ....[1]....
        /*0050*/ 	.word	0x00000290


	//----- nvinfo : EIATTR_CRS_STACK_SIZE
	.align		4
.L_15:
        /*0054*/ 	.byte	0x04, 0x1e
        /*0056*/ 	.short	(.L_17 - .L_16)
.L_16:
        /*0058*/ 	.word	0x00000000


	//----- nvinfo : EIATTR_CBANK_PARAM_SIZE
	.align		4
.L_17:
        /*005c*/ 	.byte	0x03, 0x19
        /*005e*/ 	.short	0x0010


	//----- nvinfo : EIATTR_PARAM_CBANK
	.align		4
        /*0060*/ 	.byte	0x04, 0x0a
        /*0062*/ 	.short	(.L_19 - .L_18)
	.align		4
.L_18:
        /*0064*/ 	.word	index@(.nv.constant0._Z17parallelShellSortPiii)
        /*0068*/ 	.short	0x0380
        /*006a*/ 	.short	0x0010


	//----- nvinfo : EIATTR_SW_WAR
	.align		4
.L_19:
        /*006c*/ 	.byte	0x04, 0x36
        /*006e*/ 	.short	(.L_21 - .L_20)
.L_20:
        /*0070*/ 	.word	0x00000008
.L_21:


//--------------------- .nv.callgraph             --------------------------
	.section	.nv.callgraph,"",@"SHT_CUDA_CALLGRAPH"
	.align	4
	.sectionentsize	8
	.align		4
        /*0000*/ 	.word	0x00000000
	.align		4
        /*0004*/ 	.word	0xffffffff
	.align		4
        /*0008*/ 	.word	0x00000000
	.align		4
        /*000c*/ 	.word	0xfffffffe
	.align		4
        /*0010*/ 	.word	0x00000000
	.align		4
        /*0014*/ 	.word	0xfffffffd
	.align		4
        /*0018*/ 	.word	0x00000000
	.align		4
        /*001c*/ 	.word	0xfffffffc


//--------------------- .text._Z17parallelShellSortPiii --------------------------
	.section	.text._Z17parallelShellSortPiii,"ax",@progbits
	.align	128
        .global         _Z17parallelShellSortPiii
        .type           _Z17parallelShellSortPiii,@function
        .size           _Z17parallelShellSortPiii,(.L_x_5 - _Z17parallelShellSortPiii)
        .other          _Z17parallelShellSortPiii,@"STO_CUDA_ENTRY STV_DEFAULT"
_Z17parallelShellSortPiii:
.text._Z17parallelShellSortPiii:
[----:B------:R-:W-:Y:S01]  /*0000*/  LDC R1, c[0x0][0x37c] ;  /* 0x0000df00ff017b82 */ /* 0x000fe20000000800 */
[----:B------:R-:W0:Y:S07]  /*0010*/  S2R R0, SR_TID.X ;  /* 0x0000000000007919 */ /* 0x000e2e0000002100 */
[----:B------:R-:W0:Y:S01]  /*0020*/  S2UR UR4, SR_CTAID.X ;  /* 0x00000000000479c3 */ /* 0x000e220000002500 */
[----:B------:R-:W1:Y:S07]  /*0030*/  LDCU UR5, c[0x0][0x388] ;  /* 0x00007100ff0577ac */ /* 0x000e6e0008000800 */
[----:B------:R-:W0:Y:S02]  /*0040*/  LDC R7, c[0x0][0x360] ;  /* 0x0000d800ff077b82 */ /* 0x000e240000000800 */
[----:B0-----:R-:W-:-:S05]  /*0050*/  IMAD R0, R7, UR4, R0 ;  /* 0x0000000407007c24 */ /* 0x001fca000f8e0200 */
[----:B-1----:R-:W-:-:S13]  /*0060*/  ISETP.GE.AND P0, PT, R0, UR5, PT ;  /* 0x0000000500007c0c */ /* 0x002fda000bf06270 */
[----:B------:R-:W-:Y:S05]  /*0070*/  @P0 EXIT ;  /* 0x000000000000094d */ /* 0x000fea0003800000 */
[----:B------:R-:W0:Y:S01]  /*0080*/  LDCU UR4, c[0x0][0x370] ;  /* 0x00006e00ff0477ac */ /* 0x000e220008000800 */
[----:B------:R-:W1:Y:S01]  /*0090*/  LDCU.64 UR6, c[0x0][0x358] ;  /* 0x00006b00ff0677ac */ /* 0x000e620008000a00 */
[----:B0-----:R-:W-:-:S07]  /*00a0*/  IMAD R7, R7, UR4, RZ ;  /* 0x0000000407077c24 */ /* 0x001fce000f8e02ff */
.L_x_3:
[----:B------:R-:W0:Y:S02]  /*00b0*/  LDCU.64 UR4, c[0x0][0x380] ;  /* 0x00007000ff0477ac */ /* 0x000e240008000a00 */
[----:B0-----:R-:W-:Y:S01]  /*00c0*/  MOV R4, UR4 ;  /* 0x0000000400047c02 */ /* 0x001fe20008000f00 */
[----:B------:R-:W0:Y:S01]  /*00d0*/  LDCU UR4, c[0x0][0x38c] ;  /* 0x00007180ff0477ac */ /* 0x000e220008000800 */
[----:B------:R-:W-:-:S03]  /*00e0*/  MOV R5, UR5 ;  /* 0x0000000500057c02 */ /* 0x000fc60008000f00 */
[----:B------:R-:W-:-:S05]  /*00f0*/  IMAD.WIDE R2, R0, 0x4, R4 ;  /* 0x0000000400027825 */ /* 0x000fca00078e0204 */
[----:B-1----:R1:W5:Y:S01]  /*0100*/  LDG.E R11, desc[UR6][R2.64] ;  /* 0x00000006020b7981 */ /* 0x002362000c1e1900 */
[----:B------:R-:W-:Y:S01]  /*0110*/  BSSY.RECONVERGENT B0, `(.L_x_0) ;  /* 0x0000011000007945 */ /* 0x000fe20003800200 */
[----:B------:R-:W-:Y:S01]  /*0120*/  IMAD.MOV.U32 R9, RZ, RZ, R0 ;  /* 0x000000ffff097224 */ /* 0x000fe200078e0000 */
[----:B0-----:R-:W-:-:S13]  /*0130*/  ISETP.GE.AND P0, PT, R0, UR4, PT ;  /* 0x0000000400007c0c */ /* 0x001fda000bf06270 */
[----:B-1----:R-:W-:Y:S05]  /*0140*/  @!P0 BRA `(.L_x_1) ;  /* 0x0000000000348947 */ /* 0x002fea0003800000 */
[----:B------:R-:W0:Y:S01]  /*0150*/  LDC R8, c[0x0][0x38c] ;  /* 0x0000e300ff087b82 */ /* 0x000e220000000800 */
[----:B------:R-:W-:-:S07]  /*0160*/  MOV R9, R0 ;  /* 0x0000000000097202 */ /* 0x000fce0000000f00 */
[----:B------:R-:W1:Y:S02]  /*0170*/  LDC.64 R4, c[0x0][0x380] ;  /* 0x0000e000ff047b82 */ /* 0x000e640000000a00 */
.L_x_2:
[----:B0-----:R-:W-:-:S04]  /*0180*/  IMAD.IADD R13, R9, 0x1, -R8 ;  /* 0x00000001090d7824 */ /* 0x001fc800078e0a08 */
[----:B-12---:R-:W-:-:S05]  /*0190*/  IMAD.WIDE R2, R13, 0x4, R4 ;  /* 0x000000040d027825 */ /* 0x006fca00078e0204 */
[----:B------:R-:W2:Y:S02]  /*01a0*/  LDG.E R6, desc[UR6][R2.64] ;  /* 0x0000000602067981 */ /* 0x000ea4000c1e1900 */
[----:B--2--5:R-:W-:-:S13]  /*01b0*/  ISETP.GT.AND P0, PT, R6, R11, PT ;  /* 0x0000000b0600720c */ /* 0x024fda0003f04270 */
[----:B------:R-:W-:Y:S05]  /*01c0*/  @!P0 BRA `(.L_x_1) ;  /* 0x0000000000148947 */ /* 0x000fea0003800000 */
[----:B------:R-:W-:Y:S01]  /*01d0*/  IMAD.WIDE R2, R8, 0x4, R2 ;  /* 0x0000000408027825 */ /* 0x000fe200078e0202 */
[----:B------:R-:W-:Y:S02]  /*01e0*/  ISETP.GE.AND P0, PT, R13, R8, PT ;  /* 0x000000080d00720c */ /* 0x000fe40003f06270 */
[----:B------:R-:W-:Y:S02]  /*01f0*/  MOV R9, R13 ;  /* 0x0000000d00097202 */ /* 0x000fe40000000f00 */
[----:B------:R2:W-:Y:S09]  /*0200*/  STG.E desc[UR6][R2.64], R6 ;  /* 0x0000000602007986 */ /* 0x0005f2000c101906 */
[----:B------:R-:W-:Y:S05]  /*0210*/  @P0 BRA `(.L_x_2) ;  /* 0xfffffffc00d80947 */ /* 0x000fea000383ffff */
.L_x_1:
[----:B------:R-:W-:Y:S05]  /*0220*/  BSYNC.RECONVERGENT B0 ;  /* 0x0000000000007941 */ /* 0x000fea0003800200 */
.L_x_0:
[----:B------:R-:W0:Y:S01]  /*0230*/  LDCU UR4, c[0x0][0x388] ;  /* 0x00007100ff0477ac */ /* 0x000e220008000800 */
[----:B--2---:R-:W-:-:S04]  /*0240*/  IMAD.WIDE R2, R9, 0x4, R4 ;  /* 0x0000000409027825 */ /* 0x004fc800078e0204 */
[----:B------:R-:W-:Y:S01]  /*0250*/  IMAD.IADD R0, R7, 0x1, R0 ;  /* 0x0000000107007824 */ /* 0x000fe200078e0200 */
[----:B-----5:R2:W-:Y:S04]  /*0260*/  STG.E desc[UR6][R2.64], R11 ;  /* 0x0000000b02007986 */ /* 0x0205e8000c101906 */
[----:B0-----:R-:W-:-:S13]  /*0270*/  ISETP.GE.AND P0, PT, R0, UR4, PT ;  /* 0x0000000400007c0c */ /* 0x001fda000bf06270 */
[----:B--2---:R-:W-:Y:S05]  /*0280*/  @!P0 BRA `(.L_x_3) ;  /* 0xfffffffc00888947 */ /* 0x004fea000383ffff */
[----:B------:R-:W-:Y:S05]  /*0290*/  EXIT ;  /* 0x000000000000794d */ /* 0x000fea0003800000 */
.L_x_4:
[----:B------:R-:W-:-:S00]  /*02a0*/  BRA `(.L_x_4) ;  /* 0xfffffffc00fc7947 */ /* 0x000fc0000383ffff */
[----:B------:R-:W-:-:S00]  /*02b0*/  NOP ;  /* 0x0000000000007918 */ /* 0x000fc00000000000 */
        /* <DEDUP_REMOVED lines=12> */
.L_x_5:


//--------------------- .nv.shared.reserved.0     --------------------------
	.section	.nv.shared.reserved.0,"aw",@nobits
	.weak		__nv_reservedSMEM_offset_0_alias
	.size		__nv_reservedSMEM_offset_0_alias, 0, 64
	.other		__nv_reservedSMEM_offset_0_alias,@"STO_CUDA_RESERVED_SHARED STV_DEFAULT"
__nv_reservedSMEM_offset_0_alias:
	.zero		0
	.zero		64


//--------------------- .nv.constant0._Z17parallelShellSortPiii --------------------------
	.section	.nv.constant0._Z17parallelShellSortPiii,"a",@progbits
	.sectionflags	@""
	.align	4
.nv.constant0._Z17parallelShellSortPiii:
	.zero		912


//--------------------- SYMBOLS --------------------------

	.type		.nv.reservedSmem.offset0,@object
	.size		.nv.reservedSmem.offset0,0x4
